	.headerflags	@"EF_CUDA_TEXMODE_UNIFIED EF_CUDA_64BIT_ADDRESS EF_CUDA_ACCELERATORS EF_CUDA_SM90 EF_CUDA_VIRTUAL_SM(EF_CUDA_SM90)"
	.elftype	@"ET_EXEC"


//--------------------- .nv.info                  --------------------------
	.section	.nv.info,"",@"SHT_CUDA_INFO"
	.align	4


	//----- nvinfo : EIATTR_REGCOUNT
	.align		4
        /*0000*/ 	.byte	0x04, 0x2f
        /*0002*/ 	.short	(.L_2 - .L_1)
	.align		4
.L_1:
        /*0004*/ 	.word	index@(triton_poi_fused_add_exp_log_mul_tanh_0)
        /*0008*/ 	.word	0x00000012


	//----- nvinfo : EIATTR_MIN_STACK_SIZE
	.align		4
.L_2:
        /*000c*/ 	.byte	0x04, 0x12
        /*000e*/ 	.short	(.L_4 - .L_3)
	.align		4
.L_3:
        /*0010*/ 	.word	index@(triton_poi_fused_add_exp_log_mul_tanh_0)
        /*0014*/ 	.word	0x00000000


	//----- nvinfo : EIATTR_FRAME_SIZE
	.align		4
.L_4:
        /*0018*/ 	.byte	0x04, 0x11
        /*001a*/ 	.short	(.L_6 - .L_5)
	.align		4
.L_5:
        /*001c*/ 	.word	index@(triton_poi_fused_add_exp_log_mul_tanh_0)
        /*0020*/ 	.word	0x00000000


	//----- nvinfo : EIATTR_MIN_STACK_SIZE
	.align		4
.L_6:
        /*0024*/ 	.byte	0x04, 0x12
        /*0026*/ 	.short	(.L_8 - .L_7)
	.align		4
.L_7:
        /*0028*/ 	.word	index@(triton_poi_fused_add_exp_log_mul_tanh_0)
        /*002c*/ 	.word	0x00000000
.L_8:


//--------------------- .nv.info.triton_poi_fused_add_exp_log_mul_tanh_0 --------------------------
	.section	.nv.info.triton_poi_fused_add_exp_log_mul_tanh_0,"",@"SHT_CUDA_INFO"
	.sectionflags	@""
	.align	4


	//----- nvinfo : EIATTR_CUDA_API_VERSION
	.align		4
        /*0000*/ 	.byte	0x04, 0x37
        /*0002*/ 	.short	(.L_10 - .L_9)
.L_9:
        /*0004*/ 	.word	0x0000007c


	//----- nvinfo : EIATTR_KPARAM_INFO
	.align		4
.L_10:
        /*0008*/ 	.byte	0x04, 0x17
        /*000a*/ 	.short	(.L_12 - .L_11)
.L_11:
        /*000c*/ 	.word	0x00000000
        /*0010*/ 	.short	0x0002
        /*0012*/ 	.short	0x0010
        /*0014*/ 	.byte	0x00, 0xf0, 0x11, 0x00


	//----- nvinfo : EIATTR_KPARAM_INFO
	.align		4
.L_12:
        /*0018*/ 	.byte	0x04, 0x17
        /*001a*/ 	.short	(.L_14 - .L_13)
.L_13:
        /*001c*/ 	.word	0x00000000
        /*0020*/ 	.short	0x0001
        /*0022*/ 	.short	0x0008
        /*0024*/ 	.byte	0x00, 0xf4, 0x21, 0x00


	//----- nvinfo : EIATTR_KPARAM_INFO
	.align		4
.L_14:
        /*0028*/ 	.byte	0x04, 0x17
        /*002a*/ 	.short	(.L_16 - .L_15)
.L_15:
        /*002c*/ 	.word	0x00000000
        /*0030*/ 	.short	0x0000
        /*0032*/ 	.short	0x0000
        /*0034*/ 	.byte	0x00, 0xf4, 0x21, 0x00


	//----- nvinfo : EIATTR_SPARSE_MMA_MASK
	.align		4
.L_16:
        /*0038*/ 	.byte	0x03, 0x50
        /*003a*/ 	.short	0x0000


	//----- nvinfo : EIATTR_MAXREG_COUNT
	.align		4
        /*003c*/ 	.byte	0x03, 0x1b
        /*003e*/ 	.short	0x00ff


	//----- nvinfo : EIATTR_EXIT_INSTR_OFFSETS
	.align		4
        /*0040*/ 	.byte	0x04, 0x1c
        /*0042*/ 	.short	(.L_18 - .L_17)


	//   ....[0]....
.L_17:
        /*0044*/ 	.word	0x00000840


	//   ....[1]....
        /*0048*/ 	.word	0x00000860


	//----- nvinfo : EIATTR_REQNTID
	.align		4
.L_18:
        /*004c*/ 	.byte	0x04, 0x10
        /*004e*/ 	.short	(.L_20 - .L_19)
.L_19:
        /*0050*/ 	.word	0x00000080
        /*0054*/ 	.word	0x00000001
        /*0058*/ 	.word	0x00000001


	//----- nvinfo : EIATTR_CRS_STACK_SIZE
	.align		4
.L_20:
        /*005c*/ 	.byte	0x04, 0x1e
        /*005e*/ 	.short	(.L_22 - .L_21)
.L_21:
        /*0060*/ 	.word	0x00000000


	//----- nvinfo : EIATTR_CBANK_PARAM_SIZE
	.align		4
.L_22:
        /*0064*/ 	.byte	0x03, 0x19
        /*0066*/ 	.short	0x0014


	//----- nvinfo : EIATTR_PARAM_CBANK
	.align		4
        /*0068*/ 	.byte	0x04, 0x0a
        /*006a*/ 	.short	(.L_24 - .L_23)
	.align		4
.L_23:
        /*006c*/ 	.word	index@(.nv.constant0.triton_poi_fused_add_exp_log_mul_tanh_0)
        /*0070*/ 	.short	0x0210
        /*0072*/ 	.short	0x0014


	//----- nvinfo : EIATTR_SW_WAR
	.align		4
.L_24:
        /*0074*/ 	.byte	0x04, 0x36
        /*0076*/ 	.short	(.L_26 - .L_25)
.L_25:
        /*0078*/ 	.word	0x00000008
.L_26:


//--------------------- .nv.callgraph             --------------------------
	.section	.nv.callgraph,"",@"SHT_CUDA_CALLGRAPH"
	.align	4
	.sectionentsize	8
	.align		4
        /*0000*/ 	.word	0x00000000
	.align		4
        /*0004*/ 	.word	0xffffffff
	.align		4
        /*0008*/ 	.word	0x00000000
	.align		4
        /*000c*/ 	.word	0xfffffffe
	.align		4
        /*0010*/ 	.word	0x00000000
	.align		4
        /*0014*/ 	.word	0xfffffffd
	.align		4
        /*0018*/ 	.word	0x00000000
	.align		4
        /*001c*/ 	.word	0xfffffffc


//--------------------- .nv.constant4             --------------------------
	.section	.nv.constant4,"a",@progbits
	.align	8
	.align		8
.nv.constant4:
        /*0000*/ 	.dword	_$_str


//--------------------- .text.triton_poi_fused_add_exp_log_mul_tanh_0 --------------------------
	.section	.text.triton_poi_fused_add_exp_log_mul_tanh_0,"ax",@progbits
	.align	128
        .global         triton_poi_fused_add_exp_log_mul_tanh_0
        .type           triton_poi_fused_add_exp_log_mul_tanh_0,@function
        .size           triton_poi_fused_add_exp_log_mul_tanh_0,(.L_x_9 - triton_poi_fused_add_exp_log_mul_tanh_0)
        .other          triton_poi_fused_add_exp_log_mul_tanh_0,@"STO_CUDA_ENTRY STV_DEFAULT"
triton_poi_fused_add_exp_log_mul_tanh_0:
.text.triton_poi_fused_add_exp_log_mul_tanh_0:
[----:B------:R-:W0:Y:S02]  /*0000*/  LDC R1, c[0x0][0x28] ;  /* 0x00000a00ff017b82 */ /* 0x000e240000000800 */
[----:B------:R-:W1:Y:S01]  /*0010*/  S2R R0, SR_TID.X ;  /* 0x0000000000007919 */ /* 0x000e620000002100 */
[----:B------:R-:W-:Y:S01]  /*0020*/  ULDC.64 UR4, c[0x0][0x208] ;  /* 0x0000820000047ab9 */ /* 0x000fe20000000a00 */
[----:B------:R-:W-:Y:S01]  /*0030*/  BSSY B0, `(.L_x_0) ;  /* 0x000000b000007945 */ /* 0x000fe20003800000 */
[----:B------:R-:W-:Y:S01]  /*0040*/  CS2R R6, SRZ ;  /* 0x0000000000067805 */ /* 0x000fe2000001ff00 */
[----:B------:R-:W2:Y:S01]  /*0050*/  S2R R3, SR_CTAID.X ;  /* 0x0000000000037919 */ /* 0x000ea20000002500 */
[----:B-1----:R-:W-:-:S04]  /*0060*/  SHF.L.U32 R0, R0, 0x1, RZ ;  /* 0x0000000100007819 */ /* 0x002fc800000006ff */
[----:B------:R-:W-:-:S04]  /*0070*/  LOP3.LUT R0, R0, 0xfe, RZ, 0xc0, !PT ;  /* 0x000000fe00007812 */ /* 0x000fc800078ec0ff */
[----:B--2---:R-:W-:-:S04]  /*0080*/  LEA R2, R3, R0, 0x8 ;  /* 0x0000000003027211 */ /* 0x004fc800078e40ff */
[----:B------:R-:W-:-:S13]  /*0090*/  ISETP.GE.AND P0, PT, R2, 0x100, PT ;  /* 0x000001000200780c */ /* 0x000fda0003f06270 */
[----:B------:R-:W-:Y:S05]  /*00a0*/  @P0 BRA `(.L_x_1) ;  /* 0x00000000000c0947 */ /* 0x000fea0003800000 */
[----:B------:R-:W1:Y:S02]  /*00b0*/  LDC.64 R4, c[0x0][0x210] ;  /* 0x00008400ff047b82 */ /* 0x000e640000000a00 */
[----:B-1----:R-:W-:-:S05]  /*00c0*/  IMAD.WIDE R4, R2, 0x4, R4 ;  /* 0x0000000402047825 */ /* 0x002fca00078e0204 */
[----:B------:R1:W5:Y:S02]  /*00d0*/  LDG.E.64 R6, desc[UR4][R4.64] ;  /* 0x0000000404067981 */ /* 0x000364000c1e1b00 */
.L_x_1:
[----:B------:R-:W-:Y:S05]  /*00e0*/  BSYNC B0 ;  /* 0x0000000000007941 */ /* 0x000fea0003800000 */
.L_x_0:
[----:B-1---5:R-:W-:Y:S01]  /*00f0*/  FMUL R5, R6, 1.4426950216293334961 ;  /* 0x3fb8aa3b06057820 */ /* 0x022fe20000400000 */
[----:B------:R-:W-:Y:S01]  /*0100*/  FMUL R8, R7, 1.4426950216293334961 ;  /* 0x3fb8aa3b07087820 */ /* 0x000fe20000400000 */
[----:B------:R-:W-:Y:S01]  /*0110*/  FMUL R6, RZ, R6 ;  /* 0x00000006ff067220 */ /* 0x000fe20000400000 */
[----:B------:R-:W-:Y:S02]  /*0120*/  BSSY B0, `(.L_x_2) ;  /* 0x0000020000007945 */ /* 0x000fe40003800000 */
[----:B------:R-:W-:Y:S02]  /*0130*/  FSETP.GEU.AND P1, PT, R5, -126, PT ;  /* 0xc2fc00000500780b */ /* 0x000fe40003f2e000 */
[----:B------:R-:W-:-:S11]  /*0140*/  FSETP.GEU.AND P2, PT, R8, -126, PT ;  /* 0xc2fc00000800780b */ /* 0x000fd60003f4e000 */
[----:B------:R-:W-:Y:S02]  /*0150*/  @!P1 FMUL R5, R5, 0.5 ;  /* 0x3f00000005059820 */ /* 0x000fe40000400000 */
[----:B------:R-:W-:Y:S02]  /*0160*/  @!P2 FMUL R8, R8, 0.5 ;  /* 0x3f0000000808a820 */ /* 0x000fe40000400000 */
[----:B------:R-:W1:Y:S08]  /*0170*/  MUFU.EX2 R3, R5 ;  /* 0x0000000500037308 */ /* 0x000e700000000800 */
[----:B------:R-:W2:Y:S01]  /*0180*/  MUFU.EX2 R4, R8 ;  /* 0x0000000800047308 */ /* 0x000ea20000000800 */
[----:B-1----:R-:W-:-:S04]  /*0190*/  @!P1 FMUL R3, R3, R3 ;  /* 0x0000000303039220 */ /* 0x002fc80000400000 */
[----:B------:R-:W-:-:S04]  /*01a0*/  FFMA R9, R3, 0.60000002384185791016, R6 ;  /* 0x3f19999a03097823 */ /* 0x000fc80000000006 */
[----:B------:R-:W-:Y:S01]  /*01b0*/  FADD.FTZ R10, |R9|, -RZ ;  /* 0x800000ff090a7221 */ /* 0x000fe20000010200 */
[----:B--2---:R-:W-:-:S04]  /*01c0*/  @!P2 FMUL R4, R4, R4 ;  /* 0x000000040404a220 */ /* 0x004fc80000400000 */
[----:B------:R-:W-:Y:S01]  /*01d0*/  FSETP.GE.AND P1, PT, R10, 0.60000002384185791016, PT ;  /* 0x3f19999a0a00780b */ /* 0x000fe20003f26000 */
[----:B------:R-:W-:-:S04]  /*01e0*/  FMUL R0, R4, 0.60000002384185791016 ;  /* 0x3f19999a04007820 */ /* 0x000fc80000400000 */
[----:B------:R-:W-:-:S08]  /*01f0*/  FFMA R6, RZ, R7, R0 ;  /* 0x00000007ff067223 */ /* 0x000fd00000000000 */
[----:B------:R-:W-:Y:S05]  /*0200*/  @!P1 BRA `(.L_x_3) ;  /* 0x0000000000289947 */ /* 0x000fea0003800000 */
[C---:B------:R-:W-:Y:S01]  /*0210*/  FMUL R0, R10.reuse, 2.8853900432586669922 ;  /* 0x4038aa3b0a007820 */ /* 0x040fe20000400000 */
[----:B------:R-:W-:Y:S01]  /*0220*/  HFMA2.MMA R8, -RZ, RZ, 1.875, 0 ;  /* 0x3f800000ff087435 */ /* 0x000fe200000001ff */
[----:B------:R-:W-:-:S04]  /*0230*/  FSETP.GE.AND P1, PT, R10, 9.010913848876953125, PT ;  /* 0x41102cb40a00780b */ /* 0x000fc80003f26000 */
[----:B------:R-:W1:Y:S02]  /*0240*/  MUFU.EX2 R0, R0 ;  /* 0x0000000000007308 */ /* 0x000e640000000800 */
[----:B-1----:R-:W-:-:S06]  /*0250*/  FADD R7, R0, 1 ;  /* 0x3f80000000077421 */ /* 0x002fcc0000000000 */
[----:B------:R-:W1:Y:S02]  /*0260*/  MUFU.RCP R7, R7 ;  /* 0x0000000700077308 */ /* 0x000e640000001000 */
[----:B-1----:R-:W-:-:S05]  /*0270*/  FFMA.FTZ R5, R7, -2, R8 ;  /* 0xc000000007057823 */ /* 0x002fca0000010008 */
[----:B------:R-:W-:-:S04]  /*0280*/  FSEL R5, R5, 1, !P1 ;  /* 0x3f80000005057808 */ /* 0x000fc80004800000 */
[----:B------:R-:W-:Y:S01]  /*0290*/  LOP3.LUT R5, R5, 0x80000000, R9, 0xf8, !PT ;  /* 0x8000000005057812 */ /* 0x000fe200078ef809 */
[----:B------:R-:W-:Y:S06]  /*02a0*/  BRA `(.L_x_4) ;  /* 0x00000000001c7947 */ /* 0x000fec0003800000 */
.L_x_3:
[----:B------:R-:W-:Y:S01]  /*02b0*/  MOV R0, 0x3c80f082 ;  /* 0x3c80f08200007802 */ /* 0x000fe20000000f00 */
[----:B------:R-:W-:-:S04]  /*02c0*/  FMUL R5, R9, R9 ;  /* 0x0000000909057220 */ /* 0x000fc80000400000 */
[----:B------:R-:W-:-:S04]  /*02d0*/  FFMA.FTZ R0, R5, R0, -0.052303962409496307373 ;  /* 0xbd563cae05007423 */ /* 0x000fc80000010000 */
[----:B------:R-:W-:-:S04]  /*02e0*/  FFMA.FTZ R0, R5, R0, 0.1331529766321182251 ;  /* 0x3e08594105007423 */ /* 0x000fc80000010000 */
[----:B------:R-:W-:-:S04]  /*02f0*/  FFMA.FTZ R0, R5, R0, -0.33332768082618713379 ;  /* 0xbeaaa9ed05007423 */ /* 0x000fc80000010000 */
[----:B------:R-:W-:-:S04]  /*0300*/  FFMA.FTZ R0, R5, R0, RZ ;  /* 0x0000000005007223 */ /* 0x000fc800000100ff */
[----:B------:R-:W-:-:S07]  /*0310*/  FFMA.FTZ R5, R9, R0, R9 ;  /* 0x0000000009057223 */ /* 0x000fce0000010009 */
.L_x_4:
[----:B------:R-:W-:Y:S05]  /*0320*/  BSYNC B0 ;  /* 0x0000000000007941 */ /* 0x000fea0003800000 */
.L_x_2:
[----:B------:R-:W-:Y:S01]  /*0330*/  FADD.FTZ R10, |R6|, -RZ ;  /* 0x800000ff060a7221 */ /* 0x000fe20000010200 */
[----:B------:R-:W-:Y:S04]  /*0340*/  BSSY B0, `(.L_x_5) ;  /* 0x0000014000007945 */ /* 0x000fe80003800000 */
[----:B------:R-:W-:-:S13]  /*0350*/  FSETP.GE.AND P1, PT, R10, 0.60000002384185791016, PT ;  /* 0x3f19999a0a00780b */ /* 0x000fda0003f26000 */
        /* <DEDUP_REMOVED lines=11> */
.L_x_6:
[----:B------:R-:W-:Y:S01]  /*0410*/  MOV R0, 0x3c80f082 ;  /* 0x3c80f08200007802 */ /* 0x000fe20000000f00 */
[----:B------:R-:W-:-:S04]  /*0420*/  FMUL R7, R6, R6 ;  /* 0x0000000606077220 */ /* 0x000fc80000400000 */
[----:B------:R-:W-:-:S04]  /*0430*/  FFMA.FTZ R0, R7, R0, -0.052303962409496307373 ;  /* 0xbd563cae07007423 */ /* 0x000fc80000010000 */
[----:B------:R-:W-:-:S04]  /*0440*/  FFMA.FTZ R0, R7, R0, 0.1331529766321182251 ;  /* 0x3e08594107007423 */ /* 0x000fc80000010000 */
[----:B------:R-:W-:-:S04]  /*0450*/  FFMA.FTZ R0, R7, R0, -0.33332768082618713379 ;  /* 0xbeaaa9ed07007423 */ /* 0x000fc80000010000 */
[----:B------:R-:W-:-:S04]  /*0460*/  FFMA.FTZ R7, R7, R0, RZ ;  /* 0x0000000007077223 */ /* 0x000fc800000100ff */
[----:B------:R-:W-:-:S07]  /*0470*/  FFMA.FTZ R0, R6, R7, R6 ;  /* 0x0000000706007223 */ /* 0x000fce0000010006 */
.L_x_7:
[----:B------:R-:W-:Y:S05]  /*0480*/  BSYNC B0 ;  /* 0x0000000000007941 */ /* 0x000fea0003800000 */
.L_x_5:
[----:B------:R-:W-:Y:S01]  /*0490*/  FSETP.GEU.AND P1, PT, R3, 1.175494350822287508e-38, PT ;  /* 0x008000000300780b */ /* 0x000fe20003f2e000 */
[----:B------:R-:W-:Y:S01]  /*04a0*/  FADD R3, RZ, R3 ;  /* 0x00000003ff037221 */ /* 0x000fe20000000000 */
[----:B------:R-:W-:Y:S01]  /*04b0*/  FSETP.GEU.AND P2, PT, R4, 1.175494350822287508e-38, PT ;  /* 0x008000000400780b */ /* 0x000fe20003f4e000 */
[----:B------:R-:W-:Y:S01]  /*04c0*/  FADD R4, RZ, R4 ;  /* 0x00000004ff047221 */ /* 0x000fe20000000000 */
[----:B------:R-:W-:Y:S01]  /*04d0*/  HFMA2.MMA R11, -RZ, RZ, 1.5048828125, 33.21875 ;  /* 0x3e055027ff0b7435 */ /* 0x000fe200000001ff */
[----:B------:R-:W-:Y:S01]  /*04e0*/  ULDC.64 UR6, c[0x0][0x218] ;  /* 0x0000860000067ab9 */ /* 0x000fe20000000a00 */
[----:B------:R-:W-:-:S07]  /*04f0*/  FSEL R13, RZ, -23, P2 ;  /* 0xc1b80000ff0d7808 */ /* 0x000fce0001000000 */
[----:B------:R-:W-:Y:S02]  /*0500*/  @!P1 FMUL R3, R3, 8388608 ;  /* 0x4b00000003039820 */ /* 0x000fe40000400000 */
[----:B------:R-:W-:-:S03]  /*0510*/  @!P2 FMUL R4, R4, 8388608 ;  /* 0x4b0000000404a820 */ /* 0x000fc60000400000 */
[----:B------:R-:W-:Y:S02]  /*0520*/  IADD3 R8, R3, -0x3f2aaaab, RZ ;  /* 0xc0d5555503087810 */ /* 0x000fe40007ffe0ff */
[----:B------:R-:W-:Y:S02]  /*0530*/  IADD3 R9, R4, -0x3f2aaaab, RZ ;  /* 0xc0d5555504097810 */ /* 0x000fe40007ffe0ff */
[----:B------:R-:W-:Y:S02]  /*0540*/  LOP3.LUT R8, R8, 0xff800000, RZ, 0xc0, !PT ;  /* 0xff80000008087812 */ /* 0x000fe400078ec0ff */
[----:B------:R-:W-:Y:S02]  /*0550*/  LOP3.LUT R9, R9, 0xff800000, RZ, 0xc0, !PT ;  /* 0xff80000009097812 */ /* 0x000fe400078ec0ff */
[----:B------:R-:W-:Y:S02]  /*0560*/  IADD3 R7, R3, -R8, RZ ;  /* 0x8000000803077210 */ /* 0x000fe40007ffe0ff */
[----:B------:R-:W-:-:S02]  /*0570*/  IADD3 R6, R4, -R9, RZ ;  /* 0x8000000904067210 */ /* 0x000fc40007ffe0ff */
[----:B------:R-:W-:Y:S01]  /*0580*/  ISETP.GE.U32.AND P3, PT, R3, 0x7f800000, PT ;  /* 0x7f8000000300780c */ /* 0x000fe20003f66070 */
[----:B------:R-:W-:Y:S01]  /*0590*/  FADD R7, R7, -1 ;  /* 0xbf80000007077421 */ /* 0x000fe20000000000 */
[----:B------:R-:W-:Y:S01]  /*05a0*/  FSETP.NEU.AND P2, PT, R3, RZ, PT ;  /* 0x000000ff0300720b */ /* 0x000fe20003f4d000 */
[----:B------:R-:W-:Y:S02]  /*05b0*/  FADD R6, R6, -1 ;  /* 0xbf80000006067421 */ /* 0x000fe40000000000 */
[CC--:B------:R-:W-:Y:S02]  /*05c0*/  FFMA.FTZ R10, R7.reuse, -R11.reuse, 0.14084610342979431152 ;  /* 0x3e1039f6070a7423 */ /* 0x0c0fe4000001080b */
[C---:B------:R-:W-:Y:S02]  /*05d0*/  FFMA.FTZ R11, R6.reuse, -R11, 0.14084610342979431152 ;  /* 0x3e1039f6060b7423 */ /* 0x040fe4000001080b */
[----:B------:R-:W-:Y:S02]  /*05e0*/  FFMA.FTZ R10, R7, R10, -0.12148627638816833496 ;  /* 0xbdf8cdcc070a7423 */ /* 0x000fe4000001000a */
[----:B------:R-:W-:-:S02]  /*05f0*/  FFMA.FTZ R11, R6, R11, -0.12148627638816833496 ;  /* 0xbdf8cdcc060b7423 */ /* 0x000fc4000001000b */
[C---:B------:R-:W-:Y:S02]  /*0600*/  FFMA.FTZ R10, R7.reuse, R10, 0.13980610668659210205 ;  /* 0x3e0f2955070a7423 */ /* 0x040fe4000001000a */
[C---:B------:R-:W-:Y:S02]  /*0610*/  FFMA.FTZ R11, R6.reuse, R11, 0.13980610668659210205 ;  /* 0x3e0f2955060b7423 */ /* 0x040fe4000001000b */
[C---:B------:R-:W-:Y:S02]  /*0620*/  FFMA.FTZ R10, R7.reuse, R10, -0.16684235632419586182 ;  /* 0xbe2ad8b9070a7423 */ /* 0x040fe4000001000a */
[C---:B------:R-:W-:Y:S02]  /*0630*/  FFMA.FTZ R11, R6.reuse, R11, -0.16684235632419586182 ;  /* 0xbe2ad8b9060b7423 */ /* 0x040fe4000001000b */
[----:B------:R-:W-:Y:S02]  /*0640*/  FFMA.FTZ R10, R7, R10, 0.20012299716472625732 ;  /* 0x3e4ced0b070a7423 */ /* 0x000fe4000001000a */
[----:B------:R-:W-:-:S02]  /*0650*/  FFMA.FTZ R11, R6, R11, 0.20012299716472625732 ;  /* 0x3e4ced0b060b7423 */ /* 0x000fc4000001000b */
[C---:B------:R-:W-:Y:S01]  /*0660*/  FFMA.FTZ R12, R7.reuse, R10, -0.24999669194221496582 ;  /* 0xbe7fff22070c7423 */ /* 0x040fe2000001000a */
[----:B------:R-:W-:Y:S01]  /*0670*/  FSEL R10, RZ, -23, P1 ;  /* 0xc1b80000ff0a7808 */ /* 0x000fe20000800000 */
[----:B------:R-:W-:Y:S01]  /*0680*/  FFMA.FTZ R11, R6, R11, -0.24999669194221496582 ;  /* 0xbe7fff22060b7423 */ /* 0x000fe2000001000b */
[----:B------:R-:W-:Y:S01]  /*0690*/  ISETP.GE.U32.AND P1, PT, R4, 0x7f800000, PT ;  /* 0x7f8000000400780c */ /* 0x000fe20003f26070 */
[C---:B------:R-:W-:Y:S02]  /*06a0*/  FFMA.FTZ R12, R7.reuse, R12, 0.33333182334899902344 ;  /* 0x3eaaaa78070c7423 */ /* 0x040fe4000001000c */
[C---:B------:R-:W-:Y:S01]  /*06b0*/  FFMA.FTZ R15, R6.reuse, R11, 0.33333182334899902344 ;  /* 0x3eaaaa78060f7423 */ /* 0x040fe2000001000b */
[----:B------:R-:W-:Y:S01]  /*06c0*/  I2FP.F32.S32 R11, R8 ;  /* 0x00000008000b7245 */ /* 0x000fe20000201400 */
[----:B------:R-:W-:Y:S01]  /*06d0*/  FFMA.FTZ R12, R7, R12, -0.5 ;  /* 0xbf000000070c7423 */ /* 0x000fe2000001000c */
[----:B------:R-:W-:Y:S01]  /*06e0*/  I2FP.F32.S32 R8, R9 ;  /* 0x0000000900087245 */ /* 0x000fe20000201400 */
[----:B------:R-:W-:-:S02]  /*06f0*/  FFMA.FTZ R15, R6, R15, -0.5 ;  /* 0xbf000000060f7423 */ /* 0x000fc4000001000f */
[----:B------:R-:W-:Y:S01]  /*0700*/  FMUL R12, R7, R12 ;  /* 0x0000000c070c7220 */ /* 0x000fe20000400000 */
[----:B------:R-:W-:Y:S01]  /*0710*/  FFMA.FTZ R10, R11, 1.1920928955078125e-07, R10 ;  /* 0x340000000b0a7823 */ /* 0x000fe2000001000a */
[----:B------:R-:W-:Y:S01]  /*0720*/  FMUL R15, R6, R15 ;  /* 0x0000000f060f7220 */ /* 0x000fe20000400000 */
[----:B------:R-:W-:Y:S01]  /*0730*/  FFMA.FTZ R8, R8, 1.1920928955078125e-07, R13 ;  /* 0x3400000008087823 */ /* 0x000fe2000001000d */
[----:B------:R-:W-:Y:S01]  /*0740*/  FFMA.FTZ R7, R7, R12, R7 ;  /* 0x0000000c07077223 */ /* 0x000fe20000010007 */
[----:B------:R-:W-:Y:S01]  /*0750*/  @P1 MOV R9, 0x7f800000 ;  /* 0x7f80000000091802 */ /* 0x000fe20000000f00 */
[----:B------:R-:W-:Y:S01]  /*0760*/  FFMA.FTZ R15, R6, R15, R6 ;  /* 0x0000000f060f7223 */ /* 0x000fe20000010006 */
[----:B------:R-:W-:Y:S01]  /*0770*/  @P3 MOV R6, 0x7f800000 ;  /* 0x7f80000000063802 */ /* 0x000fe20000000f00 */
[----:B------:R-:W-:Y:S02]  /*0780*/  FFMA.FTZ R7, R10, 0.69314718246459960938, R7 ;  /* 0x3f3172180a077823 */ /* 0x000fe40000010007 */
[----:B------:R-:W-:Y:S01]  /*0790*/  FFMA.FTZ R8, R8, 0.69314718246459960938, R15 ;  /* 0x3f31721808087823 */ /* 0x000fe2000001000f */
[C---:B------:R-:W-:Y:S01]  /*07a0*/  @P1 FFMA.FTZ R8, R4.reuse, R9, +INF ;  /* 0x7f80000004081423 */ /* 0x040fe20000010009 */
[----:B------:R-:W-:Y:S01]  /*07b0*/  @P3 FFMA.FTZ R7, R3, R6, +INF ;  /* 0x7f80000003073423 */ /* 0x000fe20000010006 */
[----:B------:R-:W-:-:S02]  /*07c0*/  FSETP.NEU.AND P3, PT, R4, RZ, PT ;  /* 0x000000ff0400720b */ /* 0x000fc40003f6d000 */
[----:B------:R-:W-:Y:S02]  /*07d0*/  SHF.R.S32.HI R9, RZ, 0x1f, R2 ;  /* 0x0000001fff097819 */ /* 0x000fe40000011402 */
[----:B------:R-:W-:Y:S02]  /*07e0*/  LEA R6, P1, R2, UR6, 0x2 ;  /* 0x0000000602067c11 */ /* 0x000fe4000f8210ff */
[----:B------:R-:W-:Y:S02]  /*07f0*/  FSEL R4, R7, -INF , P2 ;  /* 0xff80000007047808 */ /* 0x000fe40001000000 */
[----:B------:R-:W-:Y:S02]  /*0800*/  FSEL R3, R8, -INF , P3 ;  /* 0xff80000008037808 */ /* 0x000fe40001800000 */
[----:B------:R-:W-:Y:S01]  /*0810*/  LEA.HI.X R7, R2, UR7, R9, 0x2, P1 ;  /* 0x0000000702077c11 */ /* 0x000fe200088f1409 */
[----:B------:R-:W-:Y:S02]  /*0820*/  FMUL R2, R4, R5 ;  /* 0x0000000504027220 */ /* 0x000fe40000400000 */
[----:B------:R-:W-:Y:S01]  /*0830*/  FMUL R3, R3, R0 ;  /* 0x0000000003037220 */ /* 0x000fe20000400000 */
[----:B------:R-:W-:Y:S06]  /*0840*/  @P0 EXIT ;  /* 0x000000000000094d */ /* 0x000fec0003800000 */
[----:B------:R-:W-:Y:S01]  /*0850*/  STG.E.64 desc[UR4][R6.64], R2 ;  /* 0x0000000206007986 */ /* 0x000fe2000c101b04 */
[----:B------:R-:W-:Y:S05]  /*0860*/  EXIT ;  /* 0x000000000000794d */ /* 0x000fea0003800000 */
.L_x_8:
[----:B------:R-:W-:-:S00]  /*0870*/  BRA `(.L_x_8) ;  /* 0xfffffffc00fc7947 */ /* 0x000fc0000383ffff */
[----:B------:R-:W-:-:S00]  /*0880*/  NOP ;  /* 0x0000000000007918 */ /* 0x000fc00000000000 */
[----:B------:R-:W-:-:S00]  /*0890*/  NOP ;  /* 0x0000000000007918 */ /* 0x000fc00000000000 */
[----:B------:R-:W-:-:S00]  /*08a0*/  NOP ;  /* 0x0000000000007918 */ /* 0x000fc00000000000 */
[----:B------:R-:W-:-:S00]  /*08b0*/  NOP ;  /* 0x0000000000007918 */ /* 0x000fc00000000000 */
[----:B------:R-:W-:-:S00]  /*08c0*/  NOP ;  /* 0x0000000000007918 */ /* 0x000fc00000000000 */
[----:B------:R-:W-:-:S00]  /*08d0*/  NOP ;  /* 0x0000000000007918 */ /* 0x000fc00000000000 */
[----:B------:R-:W-:-:S00]  /*08e0*/  NOP ;  /* 0x0000000000007918 */ /* 0x000fc00000000000 */
[----:B------:R-:W-:-:S00]  /*08f0*/  NOP ;  /* 0x0000000000007918 */ /* 0x000fc00000000000 */
.L_x_9:


//--------------------- .nv.global.init           --------------------------
	.section	.nv.global.init,"aw",@progbits
.nv.global.init:
	.type		_$_str,@object
	.size		_$_str,(.L_0 - _$_str)
_$_str:
        /*0000*/ 	.byte	0x5f, 0x5f, 0x43, 0x55, 0x44, 0x41, 0x5f, 0x46, 0x54, 0x5a, 0x00
.L_0:


//--------------------- .nv.constant0.triton_poi_fused_add_exp_log_mul_tanh_0 --------------------------
	.section	.nv.constant0.triton_poi_fused_add_exp_log_mul_tanh_0,"a",@progbits
	.sectionflags	@""
	.align	4
.nv.constant0.triton_poi_fused_add_exp_log_mul_tanh_0:
	.zero		548
